//
// Generated by NVIDIA NVVM Compiler
//
// Compiler Build ID: CL-36424714
// Cuda compilation tools, release 13.0, V13.0.88
// Based on NVVM 20.0.0
//

.version 9.0
.target sm_100
.address_size 64

	// .globl	_Z22hamming_matcher_unrollPjS_j
// _ZZ22hamming_matcher_unrollPjS_jE6s_dist has been demoted
// _ZZ22hamming_matcher_unrollPjS_jE5s_idx has been demoted

.visible .entry _Z22hamming_matcher_unrollPjS_j(
	.param .u64 .ptr .align 1 _Z22hamming_matcher_unrollPjS_j_param_0,
	.param .u64 .ptr .align 1 _Z22hamming_matcher_unrollPjS_j_param_1,
	.param .u32 _Z22hamming_matcher_unrollPjS_j_param_2
)
{
	.reg .pred 	%p<52>;
	.reg .b32 	%r<92>;
	.reg .b64 	%rd<25>;
	// demoted variable
	.shared .align 4 .b8 _ZZ22hamming_matcher_unrollPjS_jE6s_dist[1024];
	// demoted variable
	.shared .align 4 .b8 _ZZ22hamming_matcher_unrollPjS_jE5s_idx[1024];
	ld.param.u64 	%rd4, [_Z22hamming_matcher_unrollPjS_j_param_0];
	ld.param.u64 	%rd5, [_Z22hamming_matcher_unrollPjS_j_param_1];
	ld.param.u32 	%r26, [_Z22hamming_matcher_unrollPjS_j_param_2];
	cvta.to.global.u64 	%rd1, %rd5;
	cvta.to.global.u64 	%rd2, %rd4;
	mov.u32 	%r27, %ntid.x;
	mov.u32 	%r1, %ctaid.x;
	mov.u32 	%r2, %tid.x;
	mad.lo.s32 	%r3, %r27, %r1, %r2;
	shl.b32 	%r28, %r2, 2;
	mov.u32 	%r29, _ZZ22hamming_matcher_unrollPjS_jE6s_dist;
	add.s32 	%r4, %r29, %r28;
	mov.u32 	%r30, _ZZ22hamming_matcher_unrollPjS_jE5s_idx;
	add.s32 	%r5, %r30, %r28;
	mov.b32 	%r31, -1;
	st.shared.u32 	[%r5], %r31;
	setp.lt.u32 	%p2, %r2, 6;
	setp.lt.u32 	%p3, %r3, 64;
	and.pred  	%p1, %p2, %p3;
	mul.lo.s32 	%r6, %r2, 6;
	mul.wide.u32 	%rd6, %r2, 4;
	add.s64 	%rd3, %rd2, %rd6;
	mov.u32 	%r7, %nctaid.x;
	st.shared.u32 	[%r4], %r26;
	not.pred 	%p4, %p1;
	@%p4 bra 	$L__BB0_2;
	st.global.u32 	[%rd3], %r6;
$L__BB0_2:
	setp.gt.u32 	%p5, %r2, 31;
	bar.sync 	0;
	@%p5 bra 	$L__BB0_5;
	ld.shared.u32 	%r8, [%r4+512];
	ld.shared.u32 	%r32, [%r4];
	setp.ge.u32 	%p6, %r8, %r32;
	@%p6 bra 	$L__BB0_5;
	st.shared.u32 	[%r4], %r8;
	ld.shared.u32 	%r33, [%r5+512];
	st.shared.u32 	[%r5], %r33;
$L__BB0_5:
	setp.gt.u32 	%p7, %r2, 15;
	bar.sync 	0;
	@%p7 bra 	$L__BB0_8;
	ld.shared.u32 	%r9, [%r4+256];
	ld.shared.u32 	%r34, [%r4];
	setp.ge.u32 	%p8, %r9, %r34;
	@%p8 bra 	$L__BB0_8;
	st.shared.u32 	[%r4], %r9;
	ld.shared.u32 	%r35, [%r5+256];
	st.shared.u32 	[%r5], %r35;
$L__BB0_8:
	setp.gt.u32 	%p9, %r2, 7;
	bar.sync 	0;
	@%p9 bra 	$L__BB0_11;
	ld.shared.u32 	%r10, [%r4+128];
	ld.shared.u32 	%r36, [%r4];
	setp.ge.u32 	%p10, %r10, %r36;
	@%p10 bra 	$L__BB0_11;
	st.shared.u32 	[%r4], %r10;
	ld.shared.u32 	%r37, [%r5+128];
	st.shared.u32 	[%r5], %r37;
$L__BB0_11:
	setp.gt.u32 	%p11, %r3, 63;
	bar.sync 	0;
	@%p11 bra 	$L__BB0_13;
	ld.shared.u32 	%r38, [_ZZ22hamming_matcher_unrollPjS_jE6s_dist];
	mul.wide.u32 	%rd7, %r1, 4;
	add.s64 	%rd8, %rd2, %rd7;
	st.global.u32 	[%rd8], %r38;
	ld.shared.u32 	%r39, [_ZZ22hamming_matcher_unrollPjS_jE5s_idx];
	add.s64 	%rd9, %rd1, %rd7;
	st.global.u32 	[%rd9], %r39;
$L__BB0_13:
	st.shared.u32 	[%r4], %r26;
	@%p4 bra 	$L__BB0_15;
	add.s32 	%r40, %r6, 1;
	st.global.u32 	[%rd3], %r40;
$L__BB0_15:
	setp.gt.u32 	%p13, %r2, 31;
	bar.sync 	0;
	@%p13 bra 	$L__BB0_18;
	ld.shared.u32 	%r11, [%r4+512];
	ld.shared.u32 	%r41, [%r4];
	setp.ge.u32 	%p14, %r11, %r41;
	@%p14 bra 	$L__BB0_18;
	st.shared.u32 	[%r4], %r11;
	ld.shared.u32 	%r42, [%r5+512];
	st.shared.u32 	[%r5], %r42;
$L__BB0_18:
	setp.gt.u32 	%p15, %r2, 15;
	bar.sync 	0;
	@%p15 bra 	$L__BB0_21;
	ld.shared.u32 	%r12, [%r4+256];
	ld.shared.u32 	%r43, [%r4];
	setp.ge.u32 	%p16, %r12, %r43;
	@%p16 bra 	$L__BB0_21;
	st.shared.u32 	[%r4], %r12;
	ld.shared.u32 	%r44, [%r5+256];
	st.shared.u32 	[%r5], %r44;
$L__BB0_21:
	setp.gt.u32 	%p17, %r2, 7;
	bar.sync 	0;
	@%p17 bra 	$L__BB0_24;
	ld.shared.u32 	%r13, [%r4+128];
	ld.shared.u32 	%r45, [%r4];
	setp.ge.u32 	%p18, %r13, %r45;
	@%p18 bra 	$L__BB0_24;
	st.shared.u32 	[%r4], %r13;
	ld.shared.u32 	%r46, [%r5+128];
	st.shared.u32 	[%r5], %r46;
$L__BB0_24:
	setp.gt.u32 	%p19, %r3, 63;
	bar.sync 	0;
	@%p19 bra 	$L__BB0_26;
	ld.shared.u32 	%r47, [_ZZ22hamming_matcher_unrollPjS_jE6s_dist];
	add.s32 	%r48, %r7, %r1;
	mul.wide.u32 	%rd10, %r48, 4;
	add.s64 	%rd11, %rd2, %rd10;
	st.global.u32 	[%rd11], %r47;
	ld.shared.u32 	%r49, [_ZZ22hamming_matcher_unrollPjS_jE5s_idx];
	add.s64 	%rd12, %rd1, %rd10;
	st.global.u32 	[%rd12], %r49;
$L__BB0_26:
	st.shared.u32 	[%r4], %r26;
	@%p4 bra 	$L__BB0_28;
	add.s32 	%r50, %r6, 2;
	st.global.u32 	[%rd3], %r50;
$L__BB0_28:
	setp.gt.u32 	%p21, %r2, 31;
	bar.sync 	0;
	@%p21 bra 	$L__BB0_31;
	ld.shared.u32 	%r14, [%r4+512];
	ld.shared.u32 	%r51, [%r4];
	setp.ge.u32 	%p22, %r14, %r51;
	@%p22 bra 	$L__BB0_31;
	st.shared.u32 	[%r4], %r14;
	ld.shared.u32 	%r52, [%r5+512];
	st.shared.u32 	[%r5], %r52;
$L__BB0_31:
	setp.gt.u32 	%p23, %r2, 15;
	bar.sync 	0;
	@%p23 bra 	$L__BB0_34;
	ld.shared.u32 	%r15, [%r4+256];
	ld.shared.u32 	%r53, [%r4];
	setp.ge.u32 	%p24, %r15, %r53;
	@%p24 bra 	$L__BB0_34;
	st.shared.u32 	[%r4], %r15;
	ld.shared.u32 	%r54, [%r5+256];
	st.shared.u32 	[%r5], %r54;
$L__BB0_34:
	setp.gt.u32 	%p25, %r2, 7;
	bar.sync 	0;
	@%p25 bra 	$L__BB0_37;
	ld.shared.u32 	%r16, [%r4+128];
	ld.shared.u32 	%r55, [%r4];
	setp.ge.u32 	%p26, %r16, %r55;
	@%p26 bra 	$L__BB0_37;
	st.shared.u32 	[%r4], %r16;
	ld.shared.u32 	%r56, [%r5+128];
	st.shared.u32 	[%r5], %r56;
$L__BB0_37:
	setp.gt.u32 	%p27, %r3, 63;
	bar.sync 	0;
	@%p27 bra 	$L__BB0_39;
	ld.shared.u32 	%r57, [_ZZ22hamming_matcher_unrollPjS_jE6s_dist];
	shl.b32 	%r58, %r7, 1;
	add.s32 	%r59, %r58, %r1;
	mul.wide.u32 	%rd13, %r59, 4;
	add.s64 	%rd14, %rd2, %rd13;
	st.global.u32 	[%rd14], %r57;
	ld.shared.u32 	%r60, [_ZZ22hamming_matcher_unrollPjS_jE5s_idx];
	add.s64 	%rd15, %rd1, %rd13;
	st.global.u32 	[%rd15], %r60;
$L__BB0_39:
	st.shared.u32 	[%r4], %r26;
	@%p4 bra 	$L__BB0_41;
	add.s32 	%r61, %r6, 3;
	st.global.u32 	[%rd3], %r61;
$L__BB0_41:
	setp.gt.u32 	%p29, %r2, 31;
	bar.sync 	0;
	@%p29 bra 	$L__BB0_44;
	ld.shared.u32 	%r17, [%r4+512];
	ld.shared.u32 	%r62, [%r4];
	setp.ge.u32 	%p30, %r17, %r62;
	@%p30 bra 	$L__BB0_44;
	st.shared.u32 	[%r4], %r17;
	ld.shared.u32 	%r63, [%r5+512];
	st.shared.u32 	[%r5], %r63;
$L__BB0_44:
	setp.gt.u32 	%p31, %r2, 15;
	bar.sync 	0;
	@%p31 bra 	$L__BB0_47;
	ld.shared.u32 	%r18, [%r4+256];
	ld.shared.u32 	%r64, [%r4];
	setp.ge.u32 	%p32, %r18, %r64;
	@%p32 bra 	$L__BB0_47;
	st.shared.u32 	[%r4], %r18;
	ld.shared.u32 	%r65, [%r5+256];
	st.shared.u32 	[%r5], %r65;
$L__BB0_47:
	setp.gt.u32 	%p33, %r2, 7;
	bar.sync 	0;
	@%p33 bra 	$L__BB0_50;
	ld.shared.u32 	%r19, [%r4+128];
	ld.shared.u32 	%r66, [%r4];
	setp.ge.u32 	%p34, %r19, %r66;
	@%p34 bra 	$L__BB0_50;
	st.shared.u32 	[%r4], %r19;
	ld.shared.u32 	%r67, [%r5+128];
	st.shared.u32 	[%r5], %r67;
$L__BB0_50:
	setp.gt.u32 	%p35, %r3, 63;
	bar.sync 	0;
	@%p35 bra 	$L__BB0_52;
	ld.shared.u32 	%r68, [_ZZ22hamming_matcher_unrollPjS_jE6s_dist];
	mad.lo.s32 	%r69, %r7, 3, %r1;
	mul.wide.u32 	%rd16, %r69, 4;
	add.s64 	%rd17, %rd2, %rd16;
	st.global.u32 	[%rd17], %r68;
	ld.shared.u32 	%r70, [_ZZ22hamming_matcher_unrollPjS_jE5s_idx];
	add.s64 	%rd18, %rd1, %rd16;
	st.global.u32 	[%rd18], %r70;
$L__BB0_52:
	st.shared.u32 	[%r4], %r26;
	@%p4 bra 	$L__BB0_54;
	add.s32 	%r71, %r6, 4;
	st.global.u32 	[%rd3], %r71;
$L__BB0_54:
	setp.gt.u32 	%p37, %r2, 31;
	bar.sync 	0;
	@%p37 bra 	$L__BB0_57;
	ld.shared.u32 	%r20, [%r4+512];
	ld.shared.u32 	%r72, [%r4];
	setp.ge.u32 	%p38, %r20, %r72;
	@%p38 bra 	$L__BB0_57;
	st.shared.u32 	[%r4], %r20;
	ld.shared.u32 	%r73, [%r5+512];
	st.shared.u32 	[%r5], %r73;
$L__BB0_57:
	setp.gt.u32 	%p39, %r2, 15;
	bar.sync 	0;
	@%p39 bra 	$L__BB0_60;
	ld.shared.u32 	%r21, [%r4+256];
	ld.shared.u32 	%r74, [%r4];
	setp.ge.u32 	%p40, %r21, %r74;
	@%p40 bra 	$L__BB0_60;
	st.shared.u32 	[%r4], %r21;
	ld.shared.u32 	%r75, [%r5+256];
	st.shared.u32 	[%r5], %r75;
$L__BB0_60:
	setp.gt.u32 	%p41, %r2, 7;
	bar.sync 	0;
	@%p41 bra 	$L__BB0_63;
	ld.shared.u32 	%r22, [%r4+128];
	ld.shared.u32 	%r76, [%r4];
	setp.ge.u32 	%p42, %r22, %r76;
	@%p42 bra 	$L__BB0_63;
	st.shared.u32 	[%r4], %r22;
	ld.shared.u32 	%r77, [%r5+128];
	st.shared.u32 	[%r5], %r77;
$L__BB0_63:
	setp.gt.u32 	%p43, %r3, 63;
	bar.sync 	0;
	@%p43 bra 	$L__BB0_65;
	ld.shared.u32 	%r78, [_ZZ22hamming_matcher_unrollPjS_jE6s_dist];
	shl.b32 	%r79, %r7, 2;
	add.s32 	%r80, %r79, %r1;
	mul.wide.u32 	%rd19, %r80, 4;
	add.s64 	%rd20, %rd2, %rd19;
	st.global.u32 	[%rd20], %r78;
	ld.shared.u32 	%r81, [_ZZ22hamming_matcher_unrollPjS_jE5s_idx];
	add.s64 	%rd21, %rd1, %rd19;
	st.global.u32 	[%rd21], %r81;
$L__BB0_65:
	st.shared.u32 	[%r4], %r26;
	@%p4 bra 	$L__BB0_67;
	add.s32 	%r82, %r6, 5;
	st.global.u32 	[%rd3], %r82;
$L__BB0_67:
	setp.gt.u32 	%p45, %r2, 31;
	bar.sync 	0;
	@%p45 bra 	$L__BB0_70;
	ld.shared.u32 	%r23, [%r4+512];
	ld.shared.u32 	%r83, [%r4];
	setp.ge.u32 	%p46, %r23, %r83;
	@%p46 bra 	$L__BB0_70;
	st.shared.u32 	[%r4], %r23;
	ld.shared.u32 	%r84, [%r5+512];
	st.shared.u32 	[%r5], %r84;
$L__BB0_70:
	setp.gt.u32 	%p47, %r2, 15;
	bar.sync 	0;
	@%p47 bra 	$L__BB0_73;
	ld.shared.u32 	%r24, [%r4+256];
	ld.shared.u32 	%r85, [%r4];
	setp.ge.u32 	%p48, %r24, %r85;
	@%p48 bra 	$L__BB0_73;
	st.shared.u32 	[%r4], %r24;
	ld.shared.u32 	%r86, [%r5+256];
	st.shared.u32 	[%r5], %r86;
$L__BB0_73:
	setp.gt.u32 	%p49, %r2, 7;
	bar.sync 	0;
	@%p49 bra 	$L__BB0_76;
	ld.shared.u32 	%r25, [%r4+128];
	ld.shared.u32 	%r87, [%r4];
	setp.ge.u32 	%p50, %r25, %r87;
	@%p50 bra 	$L__BB0_76;
	st.shared.u32 	[%r4], %r25;
	ld.shared.u32 	%r88, [%r5+128];
	st.shared.u32 	[%r5], %r88;
$L__BB0_76:
	setp.gt.u32 	%p51, %r3, 63;
	bar.sync 	0;
	@%p51 bra 	$L__BB0_78;
	ld.shared.u32 	%r89, [_ZZ22hamming_matcher_unrollPjS_jE6s_dist];
	mad.lo.s32 	%r90, %r7, 5, %r1;
	mul.wide.u32 	%rd22, %r90, 4;
	add.s64 	%rd23, %rd2, %rd22;
	st.global.u32 	[%rd23], %r89;
	ld.shared.u32 	%r91, [_ZZ22hamming_matcher_unrollPjS_jE5s_idx];
	add.s64 	%rd24, %rd1, %rd22;
	st.global.u32 	[%rd24], %r91;
$L__BB0_78:
	ret;

}


// ===== COMPILED SASS (sm_100) =====

	.target	sm_100

	.elftype	@"ET_EXEC"


//--------------------- .note.nv.tkinfo           --------------------------
	.section	.note.nv.tkinfo,"",@"SHT_NOTE"
	.sectionflags	@"SHF_NOTE_NV_TKINFO"
	.tkinfo
        /*0018*/ 	.word	0x00000002
        /*0030*/ 	.string	""
        /*0030*/ 	.string	"ptxas"
        /*0030*/ 	.string	"Cuda compilation tools, release 13.0, V13.0.88"
        /*0030*/ 	.string	"Build cuda_13.0.r13.0/compiler.36424714_0"
        /*0030*/ 	.string	"-arch sm_100 -m 64 "



//--------------------- .note.nv.cuinfo           --------------------------
	.section	.note.nv.cuinfo,"",@"SHT_NOTE"
	.sectionflags	@"SHF_NOTE_NV_CUINFO"
        /*0018*/ 	.short	0x0002
        /*001a*/ 	.short	0x0064
        /*001c*/ 	.short	0x0082
	.zero		2


//--------------------- .nv.info                  --------------------------
	.section	.nv.info,"",@"SHT_CUDA_INFO"
	.align	4


	//----- nvinfo : EIATTR_REGCOUNT
	.align		4
        /*0000*/ 	.byte	0x04, 0x2f
        /*0002*/ 	.short	(.L_1 - .L_0)
	.align		4
.L_0:
        /*0004*/ 	.word	index@(_Z22hamming_matcher_unrollPjS_j)
        /*0008*/ 	.word	0x00000018


	//----- nvinfo : EIATTR_FRAME_SIZE
	.align		4
.L_1:
        /*000c*/ 	.byte	0x04, 0x11
        /*000e*/ 	.short	(.L_3 - .L_2)
	.align		4
.L_2:
        /*0010*/ 	.word	index@(_Z22hamming_matcher_unrollPjS_j)
        /*0014*/ 	.word	0x00000000


	//----- nvinfo : EIATTR_MIN_STACK_SIZE
	.align		4
.L_3:
        /*0018*/ 	.byte	0x04, 0x12
        /*001a*/ 	.short	(.L_5 - .L_4)
	.align		4
.L_4:
        /*001c*/ 	.word	index@(_Z22hamming_matcher_unrollPjS_j)
        /*0020*/ 	.word	0x00000000
.L_5:


//--------------------- .nv.compat                --------------------------
	.section	.nv.compat,"",@"SHT_CUDA_COMPAT_INFO"
	.align	4
        /*0000*/ 	.byte	0x02, 0x09, 0x00, 0x00, 0x02, 0x02, 0x01, 0x00, 0x02, 0x05, 0x05, 0x00, 0x03, 0x07, 0x01, 0x01
        /*0010*/ 	.byte	0x02, 0x03, 0x00, 0x00, 0x02, 0x06, 0x01, 0x00, 0x04, 0x0b, 0x08, 0x00, 0x09, 0x00, 0x00, 0x00
        /*0020*/ 	.byte	0x00, 0x00, 0x00, 0x00


//--------------------- .nv.info._Z22hamming_matcher_unrollPjS_j --------------------------
	.section	.nv.info._Z22hamming_matcher_unrollPjS_j,"",@"SHT_CUDA_INFO"
	.sectionflags	@""
	.align	4


	//----- nvinfo : EIATTR_CUDA_API_VERSION
	.align		4
        /*0000*/ 	.byte	0x04, 0x37
        /*0002*/ 	.short	(.L_7 - .L_6)
.L_6:
        /*0004*/ 	.word	0x00000082


	//----- nvinfo : EIATTR_KPARAM_INFO
	.align		4
.L_7:
        /*0008*/ 	.byte	0x04, 0x17
        /*000a*/ 	.short	(.L_9 - .L_8)
.L_8:
        /*000c*/ 	.word	0x00000000
        /*0010*/ 	.short	0x0002
        /*0012*/ 	.short	0x0010
        /*0014*/ 	.byte	0x00, 0xf0, 0x11, 0x00


	//----- nvinfo : EIATTR_KPARAM_INFO
	.align		4
.L_9:
        /*0018*/ 	.byte	0x04, 0x17
        /*001a*/ 	.short	(.L_11 - .L_10)
.L_10:
        /*001c*/ 	.word	0x00000000
        /*0020*/ 	.short	0x0001
        /*0022*/ 	.short	0x0008
        /*0024*/ 	.byte	0x00, 0xf5, 0x21, 0x00


	//----- nvinfo : EIATTR_KPARAM_INFO
	.align		4
.L_11:
        /*0028*/ 	.byte	0x04, 0x17
        /*002a*/ 	.short	(.L_13 - .L_12)
.L_12:
        /*002c*/ 	.word	0x00000000
        /*0030*/ 	.short	0x0000
        /*0032*/ 	.short	0x0000
        /*0034*/ 	.byte	0x00, 0xf5, 0x21, 0x00


	//----- nvinfo : EIATTR_SPARSE_MMA_MASK
	.align		4
.L_13:
        /*0038*/ 	.byte	0x03, 0x50
        /*003a*/ 	.short	0x0000


	//----- nvinfo : EIATTR_MAXREG_COUNT
	.align		4
        /*003c*/ 	.byte	0x03, 0x1b
        /*003e*/ 	.short	0x00ff


	//----- nvinfo : EIATTR_NUM_BARRIERS
	.align		4
        /*0040*/ 	.byte	0x02, 0x4c
        /*0042*/ 	.byte	0x01
	.zero		1


	//----- nvinfo : EIATTR_MERCURY_ISA_VERSION
	.align		4
        /*0044*/ 	.byte	0x03, 0x5f
        /*0046*/ 	.short	0x0101


	//----- nvinfo : EIATTR_VRC_CTA_INIT_COUNT
	.align		4
        /*0048*/ 	.byte	0x02, 0x4a
	.zero		1
	.zero		1


	//----- nvinfo : EIATTR_EXIT_INSTR_OFFSETS
	.align		4
        /*004c*/ 	.byte	0x04, 0x1c
        /*004e*/ 	.short	(.L_15 - .L_14)


	//   ....[0]....
.L_14:
        /*0050*/ 	.word	0x000010c0


	//   ....[1]....
        /*0054*/ 	.word	0x00001150


	//----- nvinfo : EIATTR_CRS_STACK_SIZE
	.align		4
.L_15:
        /*0058*/ 	.byte	0x04, 0x1e
        /*005a*/ 	.short	(.L_17 - .L_16)
.L_16:
        /*005c*/ 	.word	0x00000000


	//----- nvinfo : EIATTR_CBANK_PARAM_SIZE
	.align		4
.L_17:
        /*0060*/ 	.byte	0x03, 0x19
        /*0062*/ 	.short	0x0014


	//----- nvinfo : EIATTR_PARAM_CBANK
	.align		4
        /*0064*/ 	.byte	0x04, 0x0a
        /*0066*/ 	.short	(.L_19 - .L_18)
	.align		4
.L_18:
        /*0068*/ 	.word	index@(.nv.constant0._Z22hamming_matcher_unrollPjS_j)
        /*006c*/ 	.short	0x0380
        /*006e*/ 	.short	0x0014


	//----- nvinfo : EIATTR_SW_WAR
	.align		4
.L_19:
        /*0070*/ 	.byte	0x04, 0x36
        /*0072*/ 	.short	(.L_21 - .L_20)
.L_20:
        /*0074*/ 	.word	0x00000008
.L_21:


//--------------------- .nv.callgraph             --------------------------
	.section	.nv.callgraph,"",@"SHT_CUDA_CALLGRAPH"
	.align	4
	.sectionentsize	8
	.align		4
        /*0000*/ 	.word	0x00000000
	.align		4
        /*0004*/ 	.word	0xffffffff
	.align		4
        /*0008*/ 	.word	0x00000000
	.align		4
        /*000c*/ 	.word	0xfffffffe
	.align		4
        /*0010*/ 	.word	0x00000000
	.align		4
        /*0014*/ 	.word	0xfffffffd
	.align		4
        /*0018*/ 	.word	0x00000000
	.align		4
        /*001c*/ 	.word	0xfffffffc


//--------------------- .text._Z22hamming_matcher_unrollPjS_j --------------------------
	.section	.text._Z22hamming_matcher_unrollPjS_j,"ax",@progbits
	.align	128
        .global         _Z22hamming_matcher_unrollPjS_j
        .type           _Z22hamming_matcher_unrollPjS_j,@function
        .size           _Z22hamming_matcher_unrollPjS_j,(.L_x_37 - _Z22hamming_matcher_unrollPjS_j)
        .other          _Z22hamming_matcher_unrollPjS_j,@"STO_CUDA_ENTRY STV_DEFAULT"
_Z22hamming_matcher_unrollPjS_j:
.text._Z22hamming_matcher_unrollPjS_j:
[----:B------:R-:W-:Y:S01]  /*0000*/  LDC R1, c[0x0][0x37c] ;  /* 0x0000df00ff017b82 */ /* 0x000fe20000000800 */
[----:B------:R-:W0:Y:S01]  /*0010*/  S2R R6, SR_TID.X ;  /* 0x0000000000067919 */ /* 0x000e220000002100 */
[----:B------:R-:W1:Y:S06]  /*0020*/  LDCU UR4, c[0x0][0x360] ;  /* 0x00006c00ff0477ac */ /* 0x000e6c0008000800 */
[----:B------:R-:W2:Y:S01]  /*0030*/  S2UR UR6, SR_CgaCtaId ;  /* 0x00000000000679c3 */ /* 0x000ea20000008800 */
[----:B------:R-:W-:Y:S01]  /*0040*/  IMAD.MOV.U32 R13, RZ, RZ, -0x1 ;  /* 0xffffffffff0d7424 */ /* 0x000fe200078e00ff */
[----:B------:R-:W1:Y:S01]  /*0050*/  S2R R7, SR_CTAID.X ;  /* 0x0000000000077919 */ /* 0x000e620000002500 */
[----:B------:R-:W3:Y:S01]  /*0060*/  LDCU.64 UR8, c[0x0][0x358] ;  /* 0x00006b00ff0877ac */ /* 0x000ee20008000a00 */
[----:B------:R-:W-:Y:S04]  /*0070*/  BSSY.RECONVERGENT B0, `(.L_x_0) ;  /* 0x000001d000007945 */ /* 0x000fe80003800200 */
[----:B------:R-:W4:Y:S08]  /*0080*/  LDC.64 R2, c[0x0][0x380] ;  /* 0x0000e000ff027b82 */ /* 0x000f300000000a00 */
[----:B------:R-:W5:Y:S01]  /*0090*/  LDC R9, c[0x0][0x390] ;  /* 0x0000e400ff097b82 */ /* 0x000f620000000800 */
[C---:B0-----:R-:W-:Y:S01]  /*00a0*/  ISETP.GT.U32.AND P2, PT, R6.reuse, 0x1f, PT ;  /* 0x0000001f0600780c */ /* 0x041fe20003f44070 */
[C---:B------:R-:W-:Y:S01]  /*00b0*/  IMAD R11, R6.reuse, 0x6, RZ ;  /* 0x00000006060b7824 */ /* 0x040fe200078e02ff */
[C---:B------:R-:W-:Y:S01]  /*00c0*/  ISETP.GT.U32.AND P3, PT, R6.reuse, 0xf, PT ;  /* 0x0000000f0600780c */ /* 0x040fe20003f64070 */
[C---:B----4-:R-:W-:Y:S01]  /*00d0*/  IMAD.WIDE.U32 R4, R6.reuse, 0x4, R2 ;  /* 0x0000000406047825 */ /* 0x050fe200078e0002 */
[----:B------:R-:W-:-:S03]  /*00e0*/  ISETP.GT.U32.AND P4, PT, R6, 0x7, PT ;  /* 0x000000070600780c */ /* 0x000fc60003f84070 */
[----:B-1----:R-:W-:Y:S01]  /*00f0*/  IMAD R0, R7, UR4, R6 ;  /* 0x0000000407007c24 */ /* 0x002fe2000f8e0206 */
[----:B------:R-:W-:Y:S02]  /*0100*/  UMOV UR4, 0x400 ;  /* 0x0000040000047882 */ /* 0x000fe40000000000 */
[----:B------:R-:W-:Y:S02]  /*0110*/  UIADD3 UR5, UPT, UPT, UR4, 0x400, URZ ;  /* 0x0000040004057890 */ /* 0x000fe4000fffe0ff */
[C---:B------:R-:W-:Y:S01]  /*0120*/  ISETP.GE.U32.AND P0, PT, R0.reuse, 0x40, PT ;  /* 0x000000400000780c */ /* 0x040fe20003f06070 */
[----:B--2---:R-:W-:Y:S01]  /*0130*/  ULEA UR4, UR6, UR4, 0x18 ;  /* 0x0000000406047291 */ /* 0x004fe2000f8ec0ff */
[----:B------:R-:W-:Y:S01]  /*0140*/  ISETP.GT.U32.AND P1, PT, R0, 0x3f, PT ;  /* 0x0000003f0000780c */ /* 0x000fe20003f24070 */
[----:B------:R-:W-:Y:S01]  /*0150*/  ULEA UR5, UR6, UR5, 0x18 ;  /* 0x0000000506057291 */ /* 0x000fe2000f8ec0ff */
[----:B------:R-:W-:-:S05]  /*0160*/  ISETP.LT.U32.AND P0, PT, R6, 0x6, !P0 ;  /* 0x000000060600780c */ /* 0x000fca0004701070 */
[C---:B------:R-:W-:Y:S02]  /*0170*/  LEA R0, R6.reuse, UR5, 0x2 ;  /* 0x0000000506007c11 */ /* 0x040fe4000f8e10ff */
[----:B------:R-:W-:-:S03]  /*0180*/  LEA R6, R6, UR4, 0x2 ;  /* 0x0000000406067c11 */ /* 0x000fc6000f8e10ff */
[----:B------:R0:W-:Y:S04]  /*0190*/  STS [R0], R13 ;  /* 0x0000000d00007388 */ /* 0x0001e80000000800 */
[----:B---3--:R0:W-:Y:S04]  /*01a0*/  @P0 STG.E desc[UR8][R4.64], R11 ;  /* 0x0000000b04000986 */ /* 0x0081e8000c101908 */
[----:B-----5:R0:W-:Y:S01]  /*01b0*/  STS [R6], R9 ;  /* 0x0000000906007388 */ /* 0x0201e20000000800 */
[----:B------:R-:W-:Y:S06]  /*01c0*/  BAR.SYNC.DEFER_BLOCKING 0x0 ;  /* 0x0000000000007b1d */ /* 0x000fec0000010000 */
[----:B------:R-:W-:Y:S05]  /*01d0*/  @P2 BRA `(.L_x_1) ;  /* 0x0000000000182947 */ /* 0x000fea0003800000 */
[----:B0-----:R-:W-:Y:S04]  /*01e0*/  LDS R13, [R6+0x200] ;  /* 0x00020000060d7984 */ /* 0x001fe80000000800 */
[----:B------:R-:W0:Y:S02]  /*01f0*/  LDS R8, [R6] ;  /* 0x0000000006087984 */ /* 0x000e240000000800 */
[----:B0-----:R-:W-:-:S13]  /*0200*/  ISETP.GE.U32.AND P5, PT, R13, R8, PT ;  /* 0x000000080d00720c */ /* 0x001fda0003fa6070 */
[----:B------:R-:W-:Y:S04]  /*0210*/  @!P5 STS [R6], R13 ;  /* 0x0000000d0600d388 */ /* 0x000fe80000000800 */
[----:B------:R-:W0:Y:S04]  /*0220*/  @!P5 LDS R15, [R0+0x200] ;  /* 0x00020000000fd984 */ /* 0x000e280000000800 */
[----:B0-----:R1:W-:Y:S02]  /*0230*/  @!P5 STS [R0], R15 ;  /* 0x0000000f0000d388 */ /* 0x0013e40000000800 */
.L_x_1:
[----:B------:R-:W-:Y:S05]  /*0240*/  BSYNC.RECONVERGENT B0 ;  /* 0x0000000000007941 */ /* 0x000fea0003800200 */
.L_x_0:
[----:B------:R-:W-:Y:S06]  /*0250*/  BAR.SYNC.DEFER_BLOCKING 0x0 ;  /* 0x0000000000007b1d */ /* 0x000fec0000010000 */
[----:B------:R-:W-:Y:S04]  /*0260*/  BSSY.RECONVERGENT B0, `(.L_x_2) ;  /* 0x0000008000007945 */ /* 0x000fe80003800200 */
[----:B------:R-:W-:Y:S05]  /*0270*/  @P3 BRA `(.L_x_3) ;  /* 0x0000000000183947 */ /* 0x000fea0003800000 */
[----:B0-----:R-:W-:Y:S04]  /*0280*/  LDS R13, [R6+0x100] ;  /* 0x00010000060d7984 */ /* 0x001fe80000000800 */
[----:B------:R-:W0:Y:S02]  /*0290*/  LDS R8, [R6] ;  /* 0x0000000006087984 */ /* 0x000e240000000800 */
[----:B0-----:R-:W-:-:S13]  /*02a0*/  ISETP.GE.U32.AND P5, PT, R13, R8, PT ;  /* 0x000000080d00720c */ /* 0x001fda0003fa6070 */
[----:B------:R-:W-:Y:S04]  /*02b0*/  @!P5 STS [R6], R13 ;  /* 0x0000000d0600d388 */ /* 0x000fe80000000800 */
[----:B-1----:R-:W0:Y:S04]  /*02c0*/  @!P5 LDS R15, [R0+0x100] ;  /* 0x00010000000fd984 */ /* 0x002e280000000800 */
[----:B0-----:R2:W-:Y:S02]  /*02d0*/  @!P5 STS [R0], R15 ;  /* 0x0000000f0000d388 */ /* 0x0015e40000000800 */
.L_x_3:
[----:B------:R-:W-:Y:S05]  /*02e0*/  BSYNC.RECONVERGENT B0 ;  /* 0x0000000000007941 */ /* 0x000fea0003800200 */
.L_x_2:
[----:B------:R-:W-:Y:S06]  /*02f0*/  BAR.SYNC.DEFER_BLOCKING 0x0 ;  /* 0x0000000000007b1d */ /* 0x000fec0000010000 */
[----:B------:R-:W-:Y:S04]  /*0300*/  BSSY.RECONVERGENT B0, `(.L_x_4) ;  /* 0x0000008000007945 */ /* 0x000fe80003800200 */
[----:B------:R-:W-:Y:S05]  /*0310*/  @P4 BRA `(.L_x_5) ;  /* 0x0000000000184947 */ /* 0x000fea0003800000 */
[----:B0-----:R-:W-:Y:S04]  /*0320*/  LDS R13, [R6+0x80] ;  /* 0x00008000060d7984 */ /* 0x001fe80000000800 */
[----:B------:R-:W0:Y:S02]  /*0330*/  LDS R8, [R6] ;  /* 0x0000000006087984 */ /* 0x000e240000000800 */
[----:B0-----:R-:W-:-:S13]  /*0340*/  ISETP.GE.U32.AND P5, PT, R13, R8, PT ;  /* 0x000000080d00720c */ /* 0x001fda0003fa6070 */
[----:B------:R-:W-:Y:S04]  /*0350*/  @!P5 STS [R6], R13 ;  /* 0x0000000d0600d388 */ /* 0x000fe80000000800 */
[----:B-12---:R-:W0:Y:S04]  /*0360*/  @!P5 LDS R15, [R0+0x80] ;  /* 0x00008000000fd984 */ /* 0x006e280000000800 */
[----:B0-----:R3:W-:Y:S02]  /*0370*/  @!P5 STS [R0], R15 ;  /* 0x0000000f0000d388 */ /* 0x0017e40000000800 */
.L_x_5:
[----:B------:R-:W-:Y:S05]  /*0380*/  BSYNC.RECONVERGENT B0 ;  /* 0x0000000000007941 */ /* 0x000fea0003800200 */
.L_x_4:
[----:B------:R-:W-:Y:S01]  /*0390*/  BAR.SYNC.DEFER_BLOCKING 0x0 ;  /* 0x0000000000007b1d */ /* 0x000fe20000010000 */
[----:B0-----:R-:W-:-:S04]  /*03a0*/  @!P1 IMAD.WIDE.U32 R12, R7, 0x4, R2 ;  /* 0x00000004070c9825 */ /* 0x001fc800078e0002 */
[----:B------:R-:W-:-:S03]  /*03b0*/  @P0 VIADD R21, R11, 0x1 ;  /* 0x000000010b150836 */ /* 0x000fc60000000000 */
[----:B-123--:R-:W0:Y:S01]  /*03c0*/  @!P1 LDC.64 R14, c[0x0][0x388] ;  /* 0x0000e200ff0e9b82 */ /* 0x00ee220000000a00 */
[----:B------:R-:W-:Y:S01]  /*03d0*/  BSSY.RECONVERGENT B0, `(.L_x_6) ;  /* 0x0000010000007945 */ /* 0x000fe20003800200 */
[----:B------:R-:W1:Y:S04]  /*03e0*/  @!P1 LDS R17, [UR4] ;  /* 0x00000004ff119984 */ /* 0x000e680008000800 */
[----:B------:R-:W2:Y:S01]  /*03f0*/  @!P1 LDS R19, [UR4+0x400] ;  /* 0x00040004ff139984 */ /* 0x000ea20008000800 */
[----:B0-----:R-:W-:-:S03]  /*0400*/  @!P1 IMAD.WIDE.U32 R14, R7, 0x4, R14 ;  /* 0x00000004070e9825 */ /* 0x001fc600078e000e */
[----:B------:R0:W-:Y:S04]  /*0410*/  STS [R6], R9 ;  /* 0x0000000906007388 */ /* 0x0001e80000000800 */
[----:B-1----:R0:W-:Y:S04]  /*0420*/  @!P1 STG.E desc[UR8][R12.64], R17 ;  /* 0x000000110c009986 */ /* 0x0021e8000c101908 */
[----:B--2---:R0:W-:Y:S04]  /*0430*/  @!P1 STG.E desc[UR8][R14.64], R19 ;  /* 0x000000130e009986 */ /* 0x0041e8000c101908 */
[----:B------:R0:W-:Y:S01]  /*0440*/  @P0 STG.E desc[UR8][R4.64], R21 ;  /* 0x0000001504000986 */ /* 0x0001e2000c101908 */
        /* <DEDUP_REMOVED lines=8> */
.L_x_7:
[----:B------:R-:W-:Y:S05]  /*04d0*/  BSYNC.RECONVERGENT B0 ;  /* 0x0000000000007941 */ /* 0x000fea0003800200 */
.L_x_6:
        /* <DEDUP_REMOVED lines=9> */
.L_x_9:
[----:B------:R-:W-:Y:S05]  /*0570*/  BSYNC.RECONVERGENT B0 ;  /* 0x0000000000007941 */ /* 0x000fea0003800200 */
.L_x_8:
        /* <DEDUP_REMOVED lines=9> */
.L_x_11:
[----:B------:R-:W-:Y:S05]  /*0610*/  BSYNC.RECONVERGENT B0 ;  /* 0x0000000000007941 */ /* 0x000fea0003800200 */
.L_x_10:
[----:B------:R-:W-:Y:S08]  /*0620*/  BAR.SYNC.DEFER_BLOCKING 0x0 ;  /* 0x0000000000007b1d */ /* 0x000ff00000010000 */
[----:B------:R-:W4:Y:S01]  /*0630*/  LDC R8, c[0x0][0x370] ;  /* 0x0000dc00ff087b82 */ /* 0x000f220000000800 */
[----:B------:R-:W-:Y:S07]  /*0640*/  BSSY.RECONVERGENT B0, `(.L_x_12) ;  /* 0x0000014000007945 */ /* 0x000fee0003800200 */
[----:B0123--:R-:W0:Y:S01]  /*0650*/  @!P1 LDC.64 R14, c[0x0][0x388] ;  /* 0x0000e200ff0e9b82 */ /* 0x00fe220000000a00 */
[----:B------:R-:W1:Y:S04]  /*0660*/  @!P1 LDS R17, [UR4] ;  /* 0x00000004ff119984 */ /* 0x000e680008000800 */
[----:B------:R-:W2:Y:S01]  /*0670*/  @!P1 LDS R21, [UR4+0x400] ;  /* 0x00040004ff159984 */ /* 0x000ea20008000800 */
[----:B----4-:R-:W-:-:S03]  /*0680*/  @!P1 IMAD.IADD R19, R7, 0x1, R8 ;  /* 0x0000000107139824 */ /* 0x010fc600078e0208 */
[----:B------:R3:W-:Y:S01]  /*0690*/  STS [R6], R9 ;  /* 0x0000000906007388 */ /* 0x0007e20000000800 */
[----:B------:R-:W-:-:S04]  /*06a0*/  @!P1 IMAD.WIDE.U32 R12, R19, 0x4, R2 ;  /* 0x00000004130c9825 */ /* 0x000fc800078e0002 */
[----:B0-----:R-:W-:-:S04]  /*06b0*/  @!P1 IMAD.WIDE.U32 R14, R19, 0x4, R14 ;  /* 0x00000004130e9825 */ /* 0x001fc800078e000e */
[----:B------:R-:W-:Y:S01]  /*06c0*/  @P0 VIADD R19, R11, 0x2 ;  /* 0x000000020b130836 */ /* 0x000fe20000000000 */
[----:B-1----:R3:W-:Y:S04]  /*06d0*/  @!P1 STG.E desc[UR8][R12.64], R17 ;  /* 0x000000110c009986 */ /* 0x0027e8000c101908 */
[----:B--2---:R3:W-:Y:S04]  /*06e0*/  @!P1 STG.E desc[UR8][R14.64], R21 ;  /* 0x000000150e009986 */ /* 0x0047e8000c101908 */
[----:B------:R3:W-:Y:S01]  /*06f0*/  @P0 STG.E desc[UR8][R4.64], R19 ;  /* 0x0000001304000986 */ /* 0x0007e2000c101908 */
[----:B------:R-:W-:Y:S06]  /*0700*/  BAR.SYNC.DEFER_BLOCKING 0x0 ;  /* 0x0000000000007b1d */ /* 0x000fec0000010000 */
[----:B------:R-:W-:Y:S05]  /*0710*/  @P2 BRA `(.L_x_13) ;  /* 0x0000000000182947 */ /* 0x000fea0003800000 */
[----:B---3--:R-:W-:Y:S04]  /*0720*/  LDS R13, [R6+0x200] ;  /* 0x00020000060d7984 */ /* 0x008fe80000000800 */
[----:B------:R-:W0:Y:S02]  /*0730*/  LDS R10, [R6] ;  /* 0x00000000060a7984 */ /* 0x000e240000000800 */
[----:B0-----:R-:W-:-:S13]  /*0740*/  ISETP.GE.U32.AND P5, PT, R13, R10, PT ;  /* 0x0000000a0d00720c */ /* 0x001fda0003fa6070 */
[----:B------:R-:W-:Y:S04]  /*0750*/  @!P5 STS [R6], R13 ;  /* 0x0000000d0600d388 */ /* 0x000fe80000000800 */
[----:B------:R-:W0:Y:S04]  /*0760*/  @!P5 LDS R15, [R0+0x200] ;  /* 0x00020000000fd984 */ /* 0x000e280000000800 */
[----:B0-----:R0:W-:Y:S02]  /*0770*/  @!P5 STS [R0], R15 ;  /* 0x0000000f0000d388 */ /* 0x0011e40000000800 */
.L_x_13:
[----:B------:R-:W-:Y:S05]  /*0780*/  BSYNC.RECONVERGENT B0 ;  /* 0x0000000000007941 */ /* 0x000fea0003800200 */
.L_x_12:
[----:B------:R-:W-:Y:S06]  /*0790*/  BAR.SYNC.DEFER_BLOCKING 0x0 ;  /* 0x0000000000007b1d */ /* 0x000fec0000010000 */
[----:B------:R-:W-:Y:S04]  /*07a0*/  BSSY.RECONVERGENT B0, `(.L_x_14) ;  /* 0x0000008000007945 */ /* 0x000fe80003800200 */
[----:B------:R-:W-:Y:S05]  /*07b0*/  @P3 BRA `(.L_x_15) ;  /* 0x0000000000183947 */ /* 0x000fea0003800000 */
[----:B---3--:R-:W-:Y:S04]  /*07c0*/  LDS R13, [R6+0x100] ;  /* 0x00010000060d7984 */ /* 0x008fe80000000800 */
[----:B------:R-:W1:Y:S02]  /*07d0*/  LDS R10, [R6] ;  /* 0x00000000060a7984 */ /* 0x000e640000000800 */
[----:B-1----:R-:W-:-:S13]  /*07e0*/  ISETP.GE.U32.AND P5, PT, R13, R10, PT ;  /* 0x0000000a0d00720c */ /* 0x002fda0003fa6070 */
[----:B------:R-:W-:Y:S04]  /*07f0*/  @!P5 STS [R6], R13 ;  /* 0x0000000d0600d388 */ /* 0x000fe80000000800 */
[----:B0-----:R-:W0:Y:S04]  /*0800*/  @!P5 LDS R15, [R0+0x100] ;  /* 0x00010000000fd984 */ /* 0x001e280000000800 */
[----:B0-----:R1:W-:Y:S02]  /*0810*/  @!P5 STS [R0], R15 ;  /* 0x0000000f0000d388 */ /* 0x0013e40000000800 */
.L_x_15:
[----:B------:R-:W-:Y:S05]  /*0820*/  BSYNC.RECONVERGENT B0 ;  /* 0x0000000000007941 */ /* 0x000fea0003800200 */
.L_x_14:
[----:B------:R-:W-:Y:S06]  /*0830*/  BAR.SYNC.DEFER_BLOCKING 0x0 ;  /* 0x0000000000007b1d */ /* 0x000fec0000010000 */
[----:B------:R-:W-:Y:S04]  /*0840*/  BSSY.RECONVERGENT B0, `(.L_x_16) ;  /* 0x0000008000007945 */ /* 0x000fe80003800200 */
[----:B------:R-:W-:Y:S05]  /*0850*/  @P4 BRA `(.L_x_17) ;  /* 0x0000000000184947 */ /* 0x000fea0003800000 */
[----:B---3--:R-:W-:Y:S04]  /*0860*/  LDS R13, [R6+0x80] ;  /* 0x00008000060d7984 */ /* 0x008fe80000000800 */
[----:B------:R-:W2:Y:S02]  /*0870*/  LDS R10, [R6] ;  /* 0x00000000060a7984 */ /* 0x000ea40000000800 */
[----:B--2---:R-:W-:-:S13]  /*0880*/  ISETP.GE.U32.AND P5, PT, R13, R10, PT ;  /* 0x0000000a0d00720c */ /* 0x004fda0003fa6070 */
[----:B------:R-:W-:Y:S04]  /*0890*/  @!P5 STS [R6], R13 ;  /* 0x0000000d0600d388 */ /* 0x000fe80000000800 */
[----:B01----:R-:W0:Y:S04]  /*08a0*/  @!P5 LDS R15, [R0+0x80] ;  /* 0x00008000000fd984 */ /* 0x003e280000000800 */
[----:B0-----:R2:W-:Y:S02]  /*08b0*/  @!P5 STS [R0], R15 ;  /* 0x0000000f0000d388 */ /* 0x0015e40000000800 */
.L_x_17:
[----:B------:R-:W-:Y:S05]  /*08c0*/  BSYNC.RECONVERGENT B0 ;  /* 0x0000000000007941 */ /* 0x000fea0003800200 */
.L_x_16:
[----:B------:R-:W-:Y:S01]  /*08d0*/  BAR.SYNC.DEFER_BLOCKING 0x0 ;  /* 0x0000000000007b1d */ /* 0x000fe20000010000 */
[----:B---3--:R-:W-:-:S04]  /*08e0*/  @!P1 IMAD R19, R8, 0x2, R7 ;  /* 0x0000000208139824 */ /* 0x008fc800078e0207 */
[----:B------:R-:W-:-:S03]  /*08f0*/  @!P1 IMAD.WIDE.U32 R12, R19, 0x4, R2 ;  /* 0x00000004130c9825 */ /* 0x000fc600078e0002 */
[----:B012---:R-:W0:Y:S01]  /*0900*/  @!P1 LDC.64 R14, c[0x0][0x388] ;  /* 0x0000e200ff0e9b82 */ /* 0x007e220000000a00 */
[----:B------:R-:W-:Y:S01]  /*0910*/  BSSY.RECONVERGENT B0, `(.L_x_18) ;  /* 0x0000011000007945 */ /* 0x000fe20003800200 */
[----:B------:R-:W1:Y:S04]  /*0920*/  @!P1 LDS R17, [UR4] ;  /* 0x00000004ff119984 */ /* 0x000e680008000800 */
[----:B------:R-:W2:Y:S01]  /*0930*/  @!P1 LDS R21, [UR4+0x400] ;  /* 0x00040004ff159984 */ /* 0x000ea20008000800 */
[----:B0-----:R-:W-:-:S03]  /*0940*/  @!P1 IMAD.WIDE.U32 R14, R19, 0x4, R14 ;  /* 0x00000004130e9825 */ /* 0x001fc600078e000e */
[----:B------:R0:W-:Y:S01]  /*0950*/  STS [R6], R9 ;  /* 0x0000000906007388 */ /* 0x0001e20000000800 */
[----:B------:R-:W-:-:S03]  /*0960*/  @P0 VIADD R19, R11, 0x3 ;  /* 0x000000030b130836 */ /* 0x000fc60000000000 */
        /* <DEDUP_REMOVED lines=11> */
.L_x_19:
[----:B------:R-:W-:Y:S05]  /*0a20*/  BSYNC.RECONVERGENT B0 ;  /* 0x0000000000007941 */ /* 0x000fea0003800200 */
.L_x_18:
        /* <DEDUP_REMOVED lines=9> */
.L_x_21:
[----:B------:R-:W-:Y:S05]  /*0ac0*/  BSYNC.RECONVERGENT B0 ;  /* 0x0000000000007941 */ /* 0x000fea0003800200 */
.L_x_20:
        /* <DEDUP_REMOVED lines=9> */
.L_x_23:
[----:B------:R-:W-:Y:S05]  /*0b60*/  BSYNC.RECONVERGENT B0 ;  /* 0x0000000000007941 */ /* 0x000fea0003800200 */
.L_x_22:
[----:B------:R-:W-:Y:S01]  /*0b70*/  BAR.SYNC.DEFER_BLOCKING 0x0 ;  /* 0x0000000000007b1d */ /* 0x000fe20000010000 */
[----:B0-----:R-:W-:-:S04]  /*0b80*/  @!P1 IMAD R19, R8, 0x3, R7 ;  /* 0x0000000308139824 */ /* 0x001fc800078e0207 */
[----:B------:R-:W-:-:S03]  /*0b90*/  @!P1 IMAD.WIDE.U32 R12, R19, 0x4, R2 ;  /* 0x00000004130c9825 */ /* 0x000fc600078e0002 */
[----:B-123--:R-:W0:Y:S01]  /*0ba0*/  @!P1 LDC.64 R14, c[0x0][0x388] ;  /* 0x0000e200ff0e9b82 */ /* 0x00ee220000000a00 */
        /* <DEDUP_REMOVED lines=17> */
.L_x_25:
[----:B------:R-:W-:Y:S05]  /*0cc0*/  BSYNC.RECONVERGENT B0 ;  /* 0x0000000000007941 */ /* 0x000fea0003800200 */
.L_x_24:
        /* <DEDUP_REMOVED lines=9> */
.L_x_27:
[----:B------:R-:W-:Y:S05]  /*0d60*/  BSYNC.RECONVERGENT B0 ;  /* 0x0000000000007941 */ /* 0x000fea0003800200 */
.L_x_26:
        /* <DEDUP_REMOVED lines=9> */
.L_x_29:
[----:B------:R-:W-:Y:S05]  /*0e00*/  BSYNC.RECONVERGENT B0 ;  /* 0x0000000000007941 */ /* 0x000fea0003800200 */
.L_x_28:
[----:B------:R-:W-:Y:S01]  /*0e10*/  BAR.SYNC.DEFER_BLOCKING 0x0 ;  /* 0x0000000000007b1d */ /* 0x000fe20000010000 */
[----:B0-----:R-:W-:Y:S02]  /*0e20*/  @!P1 IMAD R19, R8, 0x4, R7 ;  /* 0x0000000408139824 */ /* 0x001fe400078e0207 */
[----:B------:R-:W-:Y:S02]  /*0e30*/  @P0 VIADD R11, R11, 0x5 ;  /* 0x000000050b0b0836 */ /* 0x000fe40000000000 */
[----:B------:R-:W-:-:S03]  /*0e40*/  @!P1 IMAD.WIDE.U32 R12, R19, 0x4, R2 ;  /* 0x00000004130c9825 */ /* 0x000fc600078e0002 */
        /* <DEDUP_REMOVED lines=17> */
.L_x_31:
[----:B------:R-:W-:Y:S05]  /*0f60*/  BSYNC.RECONVERGENT B0 ;  /* 0x0000000000007941 */ /* 0x000fea0003800200 */
.L_x_30:
        /* <DEDUP_REMOVED lines=9> */
.L_x_33:
[----:B------:R-:W-:Y:S05]  /*1000*/  BSYNC.RECONVERGENT B0 ;  /* 0x0000000000007941 */ /* 0x000fea0003800200 */
.L_x_32:
        /* <DEDUP_REMOVED lines=9> */
.L_x_35:
[----:B------:R-:W-:Y:S05]  /*10a0*/  BSYNC.RECONVERGENT B0 ;  /* 0x0000000000007941 */ /* 0x000fea0003800200 */
.L_x_34:
[----:B------:R-:W-:Y:S06]  /*10b0*/  BAR.SYNC.DEFER_BLOCKING 0x0 ;  /* 0x0000000000007b1d */ /* 0x000fec0000010000 */
[----:B------:R-:W-:Y:S05]  /*10c0*/  @P1 EXIT ;  /* 0x000000000000194d */ /* 0x000fea0003800000 */
[----:B0123--:R-:W0:Y:S01]  /*10d0*/  LDS R9, [UR4] ;  /* 0x00000004ff097984 */ /* 0x00fe220008000800 */
[----:B------:R-:W1:Y:S01]  /*10e0*/  LDC.64 R4, c[0x0][0x388] ;  /* 0x0000e200ff047b82 */ /* 0x000e620000000a00 */
[----:B------:R-:W-:Y:S02]  /*10f0*/  IMAD R7, R8, 0x5, R7 ;  /* 0x0000000508077824 */ /* 0x000fe400078e0207 */
[----:B------:R-:W2:Y:S02]  /*1100*/  LDS R11, [UR4+0x400] ;  /* 0x00040004ff0b7984 */ /* 0x000ea40008000800 */
[----:B------:R-:W-:-:S04]  /*1110*/  IMAD.WIDE.U32 R2, R7, 0x4, R2 ;  /* 0x0000000407027825 */ /* 0x000fc800078e0002 */
[----:B-1----:R-:W-:Y:S01]  /*1120*/  IMAD.WIDE.U32 R4, R7, 0x4, R4 ;  /* 0x0000000407047825 */ /* 0x002fe200078e0004 */
[----:B0-----:R-:W-:Y:S04]  /*1130*/  STG.E desc[UR8][R2.64], R9 ;  /* 0x0000000902007986 */ /* 0x001fe8000c101908 */
[----:B--2---:R-:W-:Y:S01]  /*1140*/  STG.E desc[UR8][R4.64], R11 ;  /* 0x0000000b04007986 */ /* 0x004fe2000c101908 */
[----:B------:R-:W-:Y:S05]  /*1150*/  EXIT ;  /* 0x000000000000794d */ /* 0x000fea0003800000 */
.L_x_36:
[----:B------:R-:W-:-:S00]  /*1160*/  BRA `(.L_x_36) ;  /* 0xfffffffc00fc7947 */ /* 0x000fc0000383ffff */
[----:B------:R-:W-:-:S00]  /*1170*/  NOP ;  /* 0x0000000000007918 */ /* 0x000fc00000000000 */
        /* <DEDUP_REMOVED lines=8> */
.L_x_37:


//--------------------- .nv.shared._Z22hamming_matcher_unrollPjS_j --------------------------
	.section	.nv.shared._Z22hamming_matcher_unrollPjS_j,"aw",@nobits
	.sectionflags	@""
	.align	4
.nv.shared._Z22hamming_matcher_unrollPjS_j:
	.zero		3072


//--------------------- .nv.shared.reserved.0     --------------------------
	.section	.nv.shared.reserved.0,"aw",@nobits
	.weak		__nv_reservedSMEM_offset_0_alias
	.size		__nv_reservedSMEM_offset_0_alias, 0, 64
	.other		__nv_reservedSMEM_offset_0_alias,@"STO_CUDA_RESERVED_SHARED STV_DEFAULT"
__nv_reservedSMEM_offset_0_alias:
	.zero		0
	.zero		64


//--------------------- .nv.constant0._Z22hamming_matcher_unrollPjS_j --------------------------
	.section	.nv.constant0._Z22hamming_matcher_unrollPjS_j,"a",@progbits
	.sectionflags	@""
	.align	4
.nv.constant0._Z22hamming_matcher_unrollPjS_j:
	.zero		916


//--------------------- SYMBOLS --------------------------

	.type		.nv.reservedSmem.offset0,@object
	.size		.nv.reservedSmem.offset0,0x4
	.type		.nv.reservedSmem.cap,@object
	.size		.nv.reservedSmem.cap,0x4
